//
// Generated by NVIDIA NVVM Compiler
//
// Compiler Build ID: CL-36424714
// Cuda compilation tools, release 13.0, V13.0.88
// Based on NVVM 20.0.0
//

.version 9.0
.target sm_100
.address_size 64

	// .globl	_Z10topDownBFSPiPbS0_S_iS_S_S_

.visible .entry _Z10topDownBFSPiPbS0_S_iS_S_S_(
	.param .u64 .ptr .align 1 _Z10topDownBFSPiPbS0_S_iS_S_S__param_0,
	.param .u64 .ptr .align 1 _Z10topDownBFSPiPbS0_S_iS_S_S__param_1,
	.param .u64 .ptr .align 1 _Z10topDownBFSPiPbS0_S_iS_S_S__param_2,
	.param .u64 .ptr .align 1 _Z10topDownBFSPiPbS0_S_iS_S_S__param_3,
	.param .u32 _Z10topDownBFSPiPbS0_S_iS_S_S__param_4,
	.param .u64 .ptr .align 1 _Z10topDownBFSPiPbS0_S_iS_S_S__param_5,
	.param .u64 .ptr .align 1 _Z10topDownBFSPiPbS0_S_iS_S_S__param_6,
	.param .u64 .ptr .align 1 _Z10topDownBFSPiPbS0_S_iS_S_S__param_7
)
{
	.reg .pred 	%p<28>;
	.reg .b16 	%rs<11>;
	.reg .b32 	%r<66>;
	.reg .b64 	%rd<70>;

	ld.param.u64 	%rd40, [_Z10topDownBFSPiPbS0_S_iS_S_S__param_0];
	ld.param.u64 	%rd36, [_Z10topDownBFSPiPbS0_S_iS_S_S__param_1];
	ld.param.u64 	%rd41, [_Z10topDownBFSPiPbS0_S_iS_S_S__param_2];
	ld.param.u32 	%r17, [_Z10topDownBFSPiPbS0_S_iS_S_S__param_4];
	ld.param.u64 	%rd42, [_Z10topDownBFSPiPbS0_S_iS_S_S__param_6];
	ld.param.u64 	%rd39, [_Z10topDownBFSPiPbS0_S_iS_S_S__param_7];
	cvta.to.global.u64 	%rd1, %rd42;
	cvta.to.global.u64 	%rd2, %rd41;
	cvta.to.global.u64 	%rd3, %rd40;
	mov.u32 	%r18, %ctaid.x;
	mov.u32 	%r19, %ntid.x;
	mov.u32 	%r20, %tid.x;
	mad.lo.s32 	%r1, %r18, %r19, %r20;
	setp.ge.s32 	%p1, %r1, %r17;
	setp.lt.s32 	%p2, %r17, 1;
	or.pred  	%p3, %p1, %p2;
	@%p3 bra 	$L__BB0_32;
	ld.param.u32 	%r58, [_Z10topDownBFSPiPbS0_S_iS_S_S__param_4];
	cvta.to.global.u64 	%rd43, %rd39;
	cvta.to.global.u64 	%rd44, %rd36;
	cvt.s64.s32 	%rd45, %r1;
	mul.wide.s32 	%rd46, %r1, 4;
	add.s64 	%rd4, %rd43, %rd46;
	add.s64 	%rd5, %rd44, %rd45;
	mul.lo.s32 	%r2, %r58, %r1;
	add.s64 	%rd6, %rd1, %rd46;
	and.b32  	%r3, %r58, 3;
	setp.lt.u32 	%p4, %r58, 4;
	mov.b32 	%r63, 0;
	@%p4 bra 	$L__BB0_24;
	ld.param.u64 	%rd59, [_Z10topDownBFSPiPbS0_S_iS_S_S__param_5];
	ld.param.u32 	%r59, [_Z10topDownBFSPiPbS0_S_iS_S_S__param_4];
	ld.param.u64 	%rd57, [_Z10topDownBFSPiPbS0_S_iS_S_S__param_3];
	and.b32  	%r22, %r59, 2147483644;
	neg.s32 	%r61, %r22;
	mul.wide.s32 	%rd47, %r2, 4;
	add.s64 	%rd48, %rd47, %rd3;
	add.s64 	%rd65, %rd48, 12;
	add.s64 	%rd64, %rd2, 1;
	add.s64 	%rd63, %rd1, 8;
	cvta.to.global.u64 	%rd49, %rd59;
	add.s64 	%rd62, %rd49, 8;
	cvta.to.global.u64 	%rd50, %rd57;
	add.s64 	%rd61, %rd50, 8;
	mov.u32 	%r62, %r2;
$L__BB0_3:
	atom.relaxed.global.cas.b32 	%r23, [%rd4], 0, 1;
	setp.ne.s32 	%p5, %r23, 1;
	@%p5 bra 	$L__BB0_5;
	ld.global.u8 	%rs1, [%rd5];
	setp.ne.s16 	%p6, %rs1, 0;
	@%p6 bra 	$L__BB0_8;
$L__BB0_5:
	mul.wide.s32 	%rd51, %r62, 4;
	add.s64 	%rd17, %rd3, %rd51;
	ld.global.u32 	%r24, [%rd17];
	setp.lt.s32 	%p7, %r24, 1;
	@%p7 bra 	$L__BB0_8;
	ld.global.u32 	%r25, [%rd61+-8];
	setp.ne.s32 	%p8, %r25, 0;
	@%p8 bra 	$L__BB0_8;
	mov.b16 	%rs2, 1;
	st.global.u8 	[%rd64+-1], %rs2;
	mov.b32 	%r26, 1;
	st.global.u32 	[%rd61+-8], %r26;
	st.global.u32 	[%rd62+-8], %r1;
	ld.global.u32 	%r27, [%rd6];
	ld.global.u32 	%r28, [%rd17];
	min.s32 	%r29, %r27, %r28;
	st.global.u32 	[%rd63+-8], %r29;
$L__BB0_8:
	atom.relaxed.global.cas.b32 	%r30, [%rd4], 0, 1;
	setp.ne.s32 	%p9, %r30, 1;
	@%p9 bra 	$L__BB0_10;
	ld.global.u8 	%rs3, [%rd5];
	setp.ne.s16 	%p10, %rs3, 0;
	@%p10 bra 	$L__BB0_13;
$L__BB0_10:
	ld.global.u32 	%r31, [%rd65+-8];
	setp.lt.s32 	%p11, %r31, 1;
	@%p11 bra 	$L__BB0_13;
	ld.global.u32 	%r32, [%rd61+-4];
	setp.ne.s32 	%p12, %r32, 0;
	@%p12 bra 	$L__BB0_13;
	mov.b16 	%rs4, 1;
	st.global.u8 	[%rd64], %rs4;
	mov.b32 	%r33, 1;
	st.global.u32 	[%rd61+-4], %r33;
	st.global.u32 	[%rd62+-4], %r1;
	ld.global.u32 	%r34, [%rd6];
	ld.global.u32 	%r35, [%rd65+-8];
	min.s32 	%r36, %r34, %r35;
	st.global.u32 	[%rd63+-4], %r36;
$L__BB0_13:
	atom.relaxed.global.cas.b32 	%r37, [%rd4], 0, 1;
	setp.ne.s32 	%p13, %r37, 1;
	@%p13 bra 	$L__BB0_15;
	ld.global.u8 	%rs5, [%rd5];
	setp.ne.s16 	%p14, %rs5, 0;
	@%p14 bra 	$L__BB0_18;
$L__BB0_15:
	ld.global.u32 	%r38, [%rd65+-4];
	setp.lt.s32 	%p15, %r38, 1;
	@%p15 bra 	$L__BB0_18;
	ld.global.u32 	%r39, [%rd61];
	setp.ne.s32 	%p16, %r39, 0;
	@%p16 bra 	$L__BB0_18;
	mov.b16 	%rs6, 1;
	st.global.u8 	[%rd64+1], %rs6;
	mov.b32 	%r40, 1;
	st.global.u32 	[%rd61], %r40;
	st.global.u32 	[%rd62], %r1;
	ld.global.u32 	%r41, [%rd6];
	ld.global.u32 	%r42, [%rd65+-4];
	min.s32 	%r43, %r41, %r42;
	st.global.u32 	[%rd63], %r43;
$L__BB0_18:
	atom.relaxed.global.cas.b32 	%r44, [%rd4], 0, 1;
	setp.ne.s32 	%p17, %r44, 1;
	@%p17 bra 	$L__BB0_20;
	ld.global.u8 	%rs7, [%rd5];
	setp.ne.s16 	%p18, %rs7, 0;
	@%p18 bra 	$L__BB0_23;
$L__BB0_20:
	ld.global.u32 	%r45, [%rd65];
	setp.lt.s32 	%p19, %r45, 1;
	@%p19 bra 	$L__BB0_23;
	ld.global.u32 	%r46, [%rd61+4];
	setp.ne.s32 	%p20, %r46, 0;
	@%p20 bra 	$L__BB0_23;
	mov.b16 	%rs8, 1;
	st.global.u8 	[%rd64+2], %rs8;
	mov.b32 	%r47, 1;
	st.global.u32 	[%rd61+4], %r47;
	st.global.u32 	[%rd62+4], %r1;
	ld.global.u32 	%r48, [%rd6];
	ld.global.u32 	%r49, [%rd65];
	min.s32 	%r50, %r48, %r49;
	st.global.u32 	[%rd63+4], %r50;
$L__BB0_23:
	ld.param.u32 	%r60, [_Z10topDownBFSPiPbS0_S_iS_S_S__param_4];
	and.b32  	%r63, %r60, 2147483644;
	add.s32 	%r62, %r62, 4;
	add.s32 	%r61, %r61, 4;
	add.s64 	%rd65, %rd65, 16;
	add.s64 	%rd64, %rd64, 4;
	add.s64 	%rd63, %rd63, 16;
	add.s64 	%rd62, %rd62, 16;
	add.s64 	%rd61, %rd61, 16;
	setp.ne.s32 	%p21, %r61, 0;
	@%p21 bra 	$L__BB0_3;
$L__BB0_24:
	setp.eq.s32 	%p22, %r3, 0;
	@%p22 bra 	$L__BB0_32;
	ld.param.u64 	%rd60, [_Z10topDownBFSPiPbS0_S_iS_S_S__param_5];
	ld.param.u64 	%rd58, [_Z10topDownBFSPiPbS0_S_iS_S_S__param_3];
	cvt.u64.u32 	%rd52, %r63;
	mul.wide.u32 	%rd53, %r63, 4;
	add.s64 	%rd69, %rd1, %rd53;
	cvta.to.global.u64 	%rd54, %rd60;
	add.s64 	%rd68, %rd54, %rd53;
	add.s64 	%rd67, %rd2, %rd52;
	cvta.to.global.u64 	%rd55, %rd58;
	add.s64 	%rd66, %rd55, %rd53;
	add.s32 	%r65, %r63, %r2;
	neg.s32 	%r64, %r3;
$L__BB0_26:
	.pragma "nounroll";
	mul.wide.s32 	%rd56, %r65, 4;
	add.s64 	%rd31, %rd3, %rd56;
	atom.relaxed.global.cas.b32 	%r51, [%rd4], 0, 1;
	setp.ne.s32 	%p23, %r51, 1;
	@%p23 bra 	$L__BB0_28;
	ld.global.u8 	%rs9, [%rd5];
	setp.ne.s16 	%p24, %rs9, 0;
	@%p24 bra 	$L__BB0_31;
$L__BB0_28:
	ld.global.u32 	%r52, [%rd31];
	setp.lt.s32 	%p25, %r52, 1;
	@%p25 bra 	$L__BB0_31;
	ld.global.u32 	%r53, [%rd66];
	setp.ne.s32 	%p26, %r53, 0;
	@%p26 bra 	$L__BB0_31;
	mov.b16 	%rs10, 1;
	st.global.u8 	[%rd67], %rs10;
	mov.b32 	%r54, 1;
	st.global.u32 	[%rd66], %r54;
	st.global.u32 	[%rd68], %r1;
	ld.global.u32 	%r55, [%rd6];
	ld.global.u32 	%r56, [%rd31];
	min.s32 	%r57, %r55, %r56;
	st.global.u32 	[%rd69], %r57;
$L__BB0_31:
	add.s64 	%rd69, %rd69, 4;
	add.s64 	%rd68, %rd68, 4;
	add.s64 	%rd67, %rd67, 1;
	add.s64 	%rd66, %rd66, 4;
	add.s32 	%r65, %r65, 1;
	add.s32 	%r64, %r64, 1;
	setp.ne.s32 	%p27, %r64, 0;
	@%p27 bra 	$L__BB0_26;
$L__BB0_32:
	ret;

}
	// .globl	_Z11bottomUpBFSPiPbS0_S_iS_S_S_
.visible .entry _Z11bottomUpBFSPiPbS0_S_iS_S_S_(
	.param .u64 .ptr .align 1 _Z11bottomUpBFSPiPbS0_S_iS_S_S__param_0,
	.param .u64 .ptr .align 1 _Z11bottomUpBFSPiPbS0_S_iS_S_S__param_1,
	.param .u64 .ptr .align 1 _Z11bottomUpBFSPiPbS0_S_iS_S_S__param_2,
	.param .u64 .ptr .align 1 _Z11bottomUpBFSPiPbS0_S_iS_S_S__param_3,
	.param .u32 _Z11bottomUpBFSPiPbS0_S_iS_S_S__param_4,
	.param .u64 .ptr .align 1 _Z11bottomUpBFSPiPbS0_S_iS_S_S__param_5,
	.param .u64 .ptr .align 1 _Z11bottomUpBFSPiPbS0_S_iS_S_S__param_6,
	.param .u64 .ptr .align 1 _Z11bottomUpBFSPiPbS0_S_iS_S_S__param_7
)
{
	.reg .pred 	%p<9>;
	.reg .b16 	%rs<3>;
	.reg .b32 	%r<18>;
	.reg .b64 	%rd<29>;

	ld.param.u64 	%rd6, [_Z11bottomUpBFSPiPbS0_S_iS_S_S__param_0];
	ld.param.u64 	%rd7, [_Z11bottomUpBFSPiPbS0_S_iS_S_S__param_1];
	ld.param.u64 	%rd8, [_Z11bottomUpBFSPiPbS0_S_iS_S_S__param_2];
	ld.param.u64 	%rd9, [_Z11bottomUpBFSPiPbS0_S_iS_S_S__param_3];
	ld.param.u32 	%r4, [_Z11bottomUpBFSPiPbS0_S_iS_S_S__param_4];
	ld.param.u64 	%rd10, [_Z11bottomUpBFSPiPbS0_S_iS_S_S__param_5];
	ld.param.u64 	%rd11, [_Z11bottomUpBFSPiPbS0_S_iS_S_S__param_6];
	ld.param.u64 	%rd12, [_Z11bottomUpBFSPiPbS0_S_iS_S_S__param_7];
	mov.u32 	%r5, %ctaid.x;
	mov.u32 	%r6, %ntid.x;
	mov.u32 	%r7, %tid.x;
	mad.lo.s32 	%r1, %r5, %r6, %r7;
	setp.ge.s32 	%p1, %r1, %r4;
	setp.lt.s32 	%p2, %r4, 1;
	or.pred  	%p3, %p1, %p2;
	@%p3 bra 	$L__BB1_8;
	cvta.to.global.u64 	%rd13, %rd9;
	cvta.to.global.u64 	%rd14, %rd12;
	mul.wide.s32 	%rd15, %r1, 4;
	add.s64 	%rd1, %rd14, %rd15;
	add.s64 	%rd2, %rd13, %rd15;
	cvta.to.global.u64 	%rd3, %rd6;
	cvta.to.global.u64 	%rd4, %rd7;
	mov.b32 	%r17, 0;
$L__BB1_2:
	atom.relaxed.global.cas.b32 	%r9, [%rd1], 0, 1;
	setp.ne.s32 	%p4, %r9, 1;
	@%p4 bra 	$L__BB1_4;
	ld.global.u32 	%r10, [%rd2];
	setp.eq.s32 	%p5, %r10, 0;
	@%p5 bra 	$L__BB1_7;
$L__BB1_4:
	mad.lo.s32 	%r11, %r17, %r4, %r1;
	mul.wide.s32 	%rd16, %r11, 4;
	add.s64 	%rd5, %rd3, %rd16;
	ld.global.u32 	%r12, [%rd5];
	setp.lt.s32 	%p6, %r12, 1;
	@%p6 bra 	$L__BB1_7;
	cvt.u64.u32 	%rd17, %r17;
	add.s64 	%rd18, %rd4, %rd17;
	ld.global.u8 	%rs1, [%rd18];
	setp.eq.s16 	%p7, %rs1, 0;
	@%p7 bra 	$L__BB1_7;
	cvta.to.global.u64 	%rd19, %rd11;
	cvt.s64.s32 	%rd20, %r1;
	cvta.to.global.u64 	%rd21, %rd8;
	add.s64 	%rd22, %rd21, %rd20;
	mov.b16 	%rs2, 1;
	st.global.u8 	[%rd22], %rs2;
	mov.b32 	%r13, 1;
	st.global.u32 	[%rd2], %r13;
	cvta.to.global.u64 	%rd23, %rd10;
	add.s64 	%rd25, %rd23, %rd15;
	st.global.u32 	[%rd25], %r17;
	mul.wide.u32 	%rd26, %r17, 4;
	add.s64 	%rd27, %rd19, %rd26;
	ld.global.u32 	%r14, [%rd27];
	ld.global.u32 	%r15, [%rd5];
	min.s32 	%r16, %r14, %r15;
	add.s64 	%rd28, %rd19, %rd15;
	st.global.u32 	[%rd28], %r16;
	bra.uni 	$L__BB1_8;
$L__BB1_7:
	add.s32 	%r17, %r17, 1;
	setp.ne.s32 	%p8, %r17, %r4;
	@%p8 bra 	$L__BB1_2;
$L__BB1_8:
	ret;

}


// ===== COMPILED SASS (sm_100) =====

	.target	sm_100

	.elftype	@"ET_EXEC"


//--------------------- .note.nv.tkinfo           --------------------------
	.section	.note.nv.tkinfo,"",@"SHT_NOTE"
	.sectionflags	@"SHF_NOTE_NV_TKINFO"
	.tkinfo
        /*0018*/ 	.word	0x00000002
        /*0030*/ 	.string	""
        /*0030*/ 	.string	"ptxas"
        /*0030*/ 	.string	"Cuda compilation tools, release 13.0, V13.0.88"
        /*0030*/ 	.string	"Build cuda_13.0.r13.0/compiler.36424714_0"
        /*0030*/ 	.string	"-arch sm_100 -m 64 "



//--------------------- .note.nv.cuinfo           --------------------------
	.section	.note.nv.cuinfo,"",@"SHT_NOTE"
	.sectionflags	@"SHF_NOTE_NV_CUINFO"
        /*0018*/ 	.short	0x0002
        /*001a*/ 	.short	0x0064
        /*001c*/ 	.short	0x0082
	.zero		2


//--------------------- .nv.info                  --------------------------
	.section	.nv.info,"",@"SHT_CUDA_INFO"
	.align	4


	//----- nvinfo : EIATTR_REGCOUNT
	.align		4
        /*0000*/ 	.byte	0x04, 0x2f
        /*0002*/ 	.short	(.L_1 - .L_0)
	.align		4
.L_0:
        /*0004*/ 	.word	index@(_Z10topDownBFSPiPbS0_S_iS_S_S_)
        /*0008*/ 	.word	0x00000022


	//----- nvinfo : EIATTR_FRAME_SIZE
	.align		4
.L_1:
        /*000c*/ 	.byte	0x04, 0x11
        /*000e*/ 	.short	(.L_3 - .L_2)
	.align		4
.L_2:
        /*0010*/ 	.word	index@(_Z10topDownBFSPiPbS0_S_iS_S_S_)
        /*0014*/ 	.word	0x00000000


	//----- nvinfo : EIATTR_REGCOUNT
	.align		4
.L_3:
        /*0018*/ 	.byte	0x04, 0x2f
        /*001a*/ 	.short	(.L_5 - .L_4)
	.align		4
.L_4:
        /*001c*/ 	.word	index@(_Z11bottomUpBFSPiPbS0_S_iS_S_S_)
        /*0020*/ 	.word	0x00000016


	//----- nvinfo : EIATTR_FRAME_SIZE
	.align		4
.L_5:
        /*0024*/ 	.byte	0x04, 0x11
        /*0026*/ 	.short	(.L_7 - .L_6)
	.align		4
.L_6:
        /*0028*/ 	.word	index@(_Z11bottomUpBFSPiPbS0_S_iS_S_S_)
        /*002c*/ 	.word	0x00000000


	//----- nvinfo : EIATTR_MIN_STACK_SIZE
	.align		4
.L_7:
        /*0030*/ 	.byte	0x04, 0x12
        /*0032*/ 	.short	(.L_9 - .L_8)
	.align		4
.L_8:
        /*0034*/ 	.word	index@(_Z11bottomUpBFSPiPbS0_S_iS_S_S_)
        /*0038*/ 	.word	0x00000000


	//----- nvinfo : EIATTR_MIN_STACK_SIZE
	.align		4
.L_9:
        /*003c*/ 	.byte	0x04, 0x12
        /*003e*/ 	.short	(.L_11 - .L_10)
	.align		4
.L_10:
        /*0040*/ 	.word	index@(_Z10topDownBFSPiPbS0_S_iS_S_S_)
        /*0044*/ 	.word	0x00000000
.L_11:


//--------------------- .nv.compat                --------------------------
	.section	.nv.compat,"",@"SHT_CUDA_COMPAT_INFO"
	.align	4
        /*0000*/ 	.byte	0x02, 0x09, 0x00, 0x00, 0x02, 0x02, 0x01, 0x00, 0x02, 0x05, 0x05, 0x00, 0x03, 0x07, 0x01, 0x01
        /*0010*/ 	.byte	0x02, 0x03, 0x00, 0x00, 0x02, 0x06, 0x01, 0x00, 0x04, 0x0b, 0x08, 0x00, 0x09, 0x00, 0x00, 0x00
        /*0020*/ 	.byte	0x00, 0x00, 0x00, 0x00


//--------------------- .nv.info._Z11bottomUpBFSPiPbS0_S_iS_S_S_ --------------------------
	.section	.nv.info._Z11bottomUpBFSPiPbS0_S_iS_S_S_,"",@"SHT_CUDA_INFO"
	.sectionflags	@""
	.align	4


	//----- nvinfo : EIATTR_CUDA_API_VERSION
	.align		4
        /*0000*/ 	.byte	0x04, 0x37
        /*0002*/ 	.short	(.L_13 - .L_12)
.L_12:
        /*0004*/ 	.word	0x00000082


	//----- nvinfo : EIATTR_KPARAM_INFO
	.align		4
.L_13:
        /*0008*/ 	.byte	0x04, 0x17
        /*000a*/ 	.short	(.L_15 - .L_14)
.L_14:
        /*000c*/ 	.word	0x00000000
        /*0010*/ 	.short	0x0007
        /*0012*/ 	.short	0x0038
        /*0014*/ 	.byte	0x00, 0xf5, 0x21, 0x00


	//----- nvinfo : EIATTR_KPARAM_INFO
	.align		4
.L_15:
        /*0018*/ 	.byte	0x04, 0x17
        /*001a*/ 	.short	(.L_17 - .L_16)
.L_16:
        /*001c*/ 	.word	0x00000000
        /*0020*/ 	.short	0x0006
        /*0022*/ 	.short	0x0030
        /*0024*/ 	.byte	0x00, 0xf5, 0x21, 0x00


	//----- nvinfo : EIATTR_KPARAM_INFO
	.align		4
.L_17:
        /*0028*/ 	.byte	0x04, 0x17
        /*002a*/ 	.short	(.L_19 - .L_18)
.L_18:
        /*002c*/ 	.word	0x00000000
        /*0030*/ 	.short	0x0005
        /*0032*/ 	.short	0x0028
        /*0034*/ 	.byte	0x00, 0xf5, 0x21, 0x00


	//----- nvinfo : EIATTR_KPARAM_INFO
	.align		4
.L_19:
        /*0038*/ 	.byte	0x04, 0x17
        /*003a*/ 	.short	(.L_21 - .L_20)
.L_20:
        /*003c*/ 	.word	0x00000000
        /*0040*/ 	.short	0x0004
        /*0042*/ 	.short	0x0020
        /*0044*/ 	.byte	0x00, 0xf0, 0x11, 0x00


	//----- nvinfo : EIATTR_KPARAM_INFO
	.align		4
.L_21:
        /*0048*/ 	.byte	0x04, 0x17
        /*004a*/ 	.short	(.L_23 - .L_22)
.L_22:
        /*004c*/ 	.word	0x00000000
        /*0050*/ 	.short	0x0003
        /*0052*/ 	.short	0x0018
        /*0054*/ 	.byte	0x00, 0xf5, 0x21, 0x00


	//----- nvinfo : EIATTR_KPARAM_INFO
	.align		4
.L_23:
        /*0058*/ 	.byte	0x04, 0x17
        /*005a*/ 	.short	(.L_25 - .L_24)
.L_24:
        /*005c*/ 	.word	0x00000000
        /*0060*/ 	.short	0x0002
        /*0062*/ 	.short	0x0010
        /*0064*/ 	.byte	0x00, 0xf5, 0x21, 0x00


	//----- nvinfo : EIATTR_KPARAM_INFO
	.align		4
.L_25:
        /*0068*/ 	.byte	0x04, 0x17
        /*006a*/ 	.short	(.L_27 - .L_26)
.L_26:
        /*006c*/ 	.word	0x00000000
        /*0070*/ 	.short	0x0001
        /*0072*/ 	.short	0x0008
        /*0074*/ 	.byte	0x00, 0xf5, 0x21, 0x00


	//----- nvinfo : EIATTR_KPARAM_INFO
	.align		4
.L_27:
        /*0078*/ 	.byte	0x04, 0x17
        /*007a*/ 	.short	(.L_29 - .L_28)
.L_28:
        /*007c*/ 	.word	0x00000000
        /*0080*/ 	.short	0x0000
        /*0082*/ 	.short	0x0000
        /*0084*/ 	.byte	0x00, 0xf5, 0x21, 0x00


	//----- nvinfo : EIATTR_SPARSE_MMA_MASK
	.align		4
.L_29:
        /*0088*/ 	.byte	0x03, 0x50
        /*008a*/ 	.short	0x0000


	//----- nvinfo : EIATTR_MAXREG_COUNT
	.align		4
        /*008c*/ 	.byte	0x03, 0x1b
        /*008e*/ 	.short	0x00ff


	//----- nvinfo : EIATTR_MERCURY_ISA_VERSION
	.align		4
        /*0090*/ 	.byte	0x03, 0x5f
        /*0092*/ 	.short	0x0101


	//----- nvinfo : EIATTR_VRC_CTA_INIT_COUNT
	.align		4
        /*0094*/ 	.byte	0x02, 0x4a
	.zero		1
	.zero		1


	//----- nvinfo : EIATTR_EXIT_INSTR_OFFSETS
	.align		4
        /*0098*/ 	.byte	0x04, 0x1c
        /*009a*/ 	.short	(.L_31 - .L_30)


	//   ....[0]....
.L_30:
        /*009c*/ 	.word	0x00000080


	//   ....[1]....
        /*00a0*/ 	.word	0x000002c0


	//   ....[2]....
        /*00a4*/ 	.word	0x000003e0


	//----- nvinfo : EIATTR_CRS_STACK_SIZE
	.align		4
.L_31:
        /*00a8*/ 	.byte	0x04, 0x1e
        /*00aa*/ 	.short	(.L_33 - .L_32)
.L_32:
        /*00ac*/ 	.word	0x00000000


	//----- nvinfo : EIATTR_CBANK_PARAM_SIZE
	.align		4
.L_33:
        /*00b0*/ 	.byte	0x03, 0x19
        /*00b2*/ 	.short	0x0040


	//----- nvinfo : EIATTR_PARAM_CBANK
	.align		4
        /*00b4*/ 	.byte	0x04, 0x0a
        /*00b6*/ 	.short	(.L_35 - .L_34)
	.align		4
.L_34:
        /*00b8*/ 	.word	index@(.nv.constant0._Z11bottomUpBFSPiPbS0_S_iS_S_S_)
        /*00bc*/ 	.short	0x0380
        /*00be*/ 	.short	0x0040


	//----- nvinfo : EIATTR_SW_WAR
	.align		4
.L_35:
        /*00c0*/ 	.byte	0x04, 0x36
        /*00c2*/ 	.short	(.L_37 - .L_36)
.L_36:
        /*00c4*/ 	.word	0x00000008
.L_37:


//--------------------- .nv.info._Z10topDownBFSPiPbS0_S_iS_S_S_ --------------------------
	.section	.nv.info._Z10topDownBFSPiPbS0_S_iS_S_S_,"",@"SHT_CUDA_INFO"
	.sectionflags	@""
	.align	4


	//----- nvinfo : EIATTR_CUDA_API_VERSION
	.align		4
        /*0000*/ 	.byte	0x04, 0x37
        /*0002*/ 	.short	(.L_39 - .L_38)
.L_38:
        /*0004*/ 	.word	0x00000082


	//----- nvinfo : EIATTR_KPARAM_INFO
	.align		4
.L_39:
        /*0008*/ 	.byte	0x04, 0x17
        /*000a*/ 	.short	(.L_41 - .L_40)
.L_40:
        /*000c*/ 	.word	0x00000000
        /*0010*/ 	.short	0x0007
        /*0012*/ 	.short	0x0038
        /*0014*/ 	.byte	0x00, 0xf5, 0x21, 0x00


	//----- nvinfo : EIATTR_KPARAM_INFO
	.align		4
.L_41:
        /*0018*/ 	.byte	0x04, 0x17
        /*001a*/ 	.short	(.L_43 - .L_42)
.L_42:
        /*001c*/ 	.word	0x00000000
        /*0020*/ 	.short	0x0006
        /*0022*/ 	.short	0x0030
        /*0024*/ 	.byte	0x00, 0xf5, 0x21, 0x00


	//----- nvinfo : EIATTR_KPARAM_INFO
	.align		4
.L_43:
        /*0028*/ 	.byte	0x04, 0x17
        /*002a*/ 	.short	(.L_45 - .L_44)
.L_44:
        /*002c*/ 	.word	0x00000000
        /*0030*/ 	.short	0x0005
        /*0032*/ 	.short	0x0028
        /*0034*/ 	.byte	0x00, 0xf5, 0x21, 0x00


	//----- nvinfo : EIATTR_KPARAM_INFO
	.align		4
.L_45:
        /*0038*/ 	.byte	0x04, 0x17
        /*003a*/ 	.short	(.L_47 - .L_46)
.L_46:
        /*003c*/ 	.word	0x00000000
        /*0040*/ 	.short	0x0004
        /*0042*/ 	.short	0x0020
        /*0044*/ 	.byte	0x00, 0xf0, 0x11, 0x00


	//----- nvinfo : EIATTR_KPARAM_INFO
	.align		4
.L_47:
        /*0048*/ 	.byte	0x04, 0x17
        /*004a*/ 	.short	(.L_49 - .L_48)
.L_48:
        /*004c*/ 	.word	0x00000000
        /*0050*/ 	.short	0x0003
        /*0052*/ 	.short	0x0018
        /*0054*/ 	.byte	0x00, 0xf5, 0x21, 0x00


	//----- nvinfo : EIATTR_KPARAM_INFO
	.align		4
.L_49:
        /*0058*/ 	.byte	0x04, 0x17
        /*005a*/ 	.short	(.L_51 - .L_50)
.L_50:
        /*005c*/ 	.word	0x00000000
        /*0060*/ 	.short	0x0002
        /*0062*/ 	.short	0x0010
        /*0064*/ 	.byte	0x00, 0xf5, 0x21, 0x00


	//----- nvinfo : EIATTR_KPARAM_INFO
	.align		4
.L_51:
        /*0068*/ 	.byte	0x04, 0x17
        /*006a*/ 	.short	(.L_53 - .L_52)
.L_52:
        /*006c*/ 	.word	0x00000000
        /*0070*/ 	.short	0x0001
        /*0072*/ 	.short	0x0008
        /*0074*/ 	.byte	0x00, 0xf5, 0x21, 0x00


	//----- nvinfo : EIATTR_KPARAM_INFO
	.align		4
.L_53:
        /*0078*/ 	.byte	0x04, 0x17
        /*007a*/ 	.short	(.L_55 - .L_54)
.L_54:
        /*007c*/ 	.word	0x00000000
        /*0080*/ 	.short	0x0000
        /*0082*/ 	.short	0x0000
        /*0084*/ 	.byte	0x00, 0xf5, 0x21, 0x00


	//----- nvinfo : EIATTR_SPARSE_MMA_MASK
	.align		4
.L_55:
        /*0088*/ 	.byte	0x03, 0x50
        /*008a*/ 	.short	0x0000


	//----- nvinfo : EIATTR_MAXREG_COUNT
	.align		4
        /*008c*/ 	.byte	0x03, 0x1b
        /*008e*/ 	.short	0x00ff


	//----- nvinfo : EIATTR_MERCURY_ISA_VERSION
	.align		4
        /*0090*/ 	.byte	0x03, 0x5f
        /*0092*/ 	.short	0x0101


	//----- nvinfo : EIATTR_VRC_CTA_INIT_COUNT
	.align		4
        /*0094*/ 	.byte	0x02, 0x4a
	.zero		1
	.zero		1


	//----- nvinfo : EIATTR_EXIT_INSTR_OFFSETS
	.align		4
        /*0098*/ 	.byte	0x04, 0x1c
        /*009a*/ 	.short	(.L_57 - .L_56)


	//   ....[0]....
.L_56:
        /*009c*/ 	.word	0x00000080


	//   ....[1]....
        /*00a0*/ 	.word	0x00000c00


	//   ....[2]....
        /*00a4*/ 	.word	0x00001040


	//----- nvinfo : EIATTR_CRS_STACK_SIZE
	.align		4
.L_57:
        /*00a8*/ 	.byte	0x04, 0x1e
        /*00aa*/ 	.short	(.L_59 - .L_58)
.L_58:
        /*00ac*/ 	.word	0x00000000


	//----- nvinfo : EIATTR_CBANK_PARAM_SIZE
	.align		4
.L_59:
        /*00b0*/ 	.byte	0x03, 0x19
        /*00b2*/ 	.short	0x0040


	//----- nvinfo : EIATTR_PARAM_CBANK
	.align		4
        /*00b4*/ 	.byte	0x04, 0x0a
        /*00b6*/ 	.short	(.L_61 - .L_60)
	.align		4
.L_60:
        /*00b8*/ 	.word	index@(.nv.constant0._Z10topDownBFSPiPbS0_S_iS_S_S_)
        /*00bc*/ 	.short	0x0380
        /*00be*/ 	.short	0x0040


	//----- nvinfo : EIATTR_SW_WAR
	.align		4
.L_61:
        /*00c0*/ 	.byte	0x04, 0x36
        /*00c2*/ 	.short	(.L_63 - .L_62)
.L_62:
        /*00c4*/ 	.word	0x00000008
.L_63:


//--------------------- .nv.callgraph             --------------------------
	.section	.nv.callgraph,"",@"SHT_CUDA_CALLGRAPH"
	.align	4
	.sectionentsize	8
	.align		4
        /*0000*/ 	.word	0x00000000
	.align		4
        /*0004*/ 	.word	0xffffffff
	.align		4
        /*0008*/ 	.word	0x00000000
	.align		4
        /*000c*/ 	.word	0xfffffffe
	.align		4
        /*0010*/ 	.word	0x00000000
	.align		4
        /*0014*/ 	.word	0xfffffffd
	.align		4
        /*0018*/ 	.word	0x00000000
	.align		4
        /*001c*/ 	.word	0xfffffffc


//--------------------- .text._Z11bottomUpBFSPiPbS0_S_iS_S_S_ --------------------------
	.section	.text._Z11bottomUpBFSPiPbS0_S_iS_S_S_,"ax",@progbits
	.align	128
        .global         _Z11bottomUpBFSPiPbS0_S_iS_S_S_
        .type           _Z11bottomUpBFSPiPbS0_S_iS_S_S_,@function
        .size           _Z11bottomUpBFSPiPbS0_S_iS_S_S_,(.L_x_31 - _Z11bottomUpBFSPiPbS0_S_iS_S_S_)
        .other          _Z11bottomUpBFSPiPbS0_S_iS_S_S_,@"STO_CUDA_ENTRY STV_DEFAULT"
_Z11bottomUpBFSPiPbS0_S_iS_S_S_:
.text._Z11bottomUpBFSPiPbS0_S_iS_S_S_:
[----:B------:R-:W-:Y:S01]  /*0000*/  LDC R1, c[0x0][0x37c] ;  /* 0x0000df00ff017b82 */ /* 0x000fe20000000800 */
[----:B------:R-:W0:Y:S07]  /*0010*/  S2R R3, SR_TID.X ;  /* 0x0000000000037919 */ /* 0x000e2e0000002100 */
[----:B------:R-:W0:Y:S08]  /*0020*/  S2UR UR4, SR_CTAID.X ;  /* 0x00000000000479c3 */ /* 0x000e300000002500 */
[----:B------:R-:W0:Y:S08]  /*0030*/  LDC R0, c[0x0][0x360] ;  /* 0x0000d800ff007b82 */ /* 0x000e300000000800 */
[----:B------:R-:W1:Y:S01]  /*0040*/  LDC R5, c[0x0][0x3a0] ;  /* 0x0000e800ff057b82 */ /* 0x000e620000000800 */
[----:B0-----:R-:W-:Y:S01]  /*0050*/  IMAD R0, R0, UR4, R3 ;  /* 0x0000000400007c24 */ /* 0x001fe2000f8e0203 */
[----:B-1----:R-:W-:-:S04]  /*0060*/  ISETP.GE.AND P0, PT, R5, 0x1, PT ;  /* 0x000000010500780c */ /* 0x002fc80003f06270 */
[----:B------:R-:W-:-:S13]  /*0070*/  ISETP.GE.OR P0, PT, R0, R5, !P0 ;  /* 0x000000050000720c */ /* 0x000fda0004706670 */
[----:B------:R-:W-:Y:S05]  /*0080*/  @P0 EXIT ;  /* 0x000000000000094d */ /* 0x000fea0003800000 */
[----:B------:R-:W0:Y:S01]  /*0090*/  LDC.64 R10, c[0x0][0x3b8] ;  /* 0x0000ee00ff0a7b82 */ /* 0x000e220000000a00 */
[----:B------:R-:W-:Y:S01]  /*00a0*/  IMAD.MOV.U32 R5, RZ, RZ, RZ ;  /* 0x000000ffff057224 */ /* 0x000fe200078e00ff */
[----:B------:R-:W1:Y:S01]  /*00b0*/  LDCU.64 UR4, c[0x0][0x358] ;  /* 0x00006b00ff0477ac */ /* 0x000e620008000a00 */
[----:B------:R-:W2:Y:S05]  /*00c0*/  LDCU UR10, c[0x0][0x3a0] ;  /* 0x00007400ff0a77ac */ /* 0x000eaa0008000800 */
[----:B------:R-:W3:Y:S01]  /*00d0*/  LDC.64 R2, c[0x0][0x398] ;  /* 0x0000e600ff027b82 */ /* 0x000ee20000000a00 */
[----:B------:R-:W4:Y:S07]  /*00e0*/  LDCU.64 UR6, c[0x0][0x388] ;  /* 0x00007100ff0677ac */ /* 0x000f2e0008000a00 */
[----:B------:R-:W1:Y:S01]  /*00f0*/  LDC.64 R8, c[0x0][0x380] ;  /* 0x0000e000ff087b82 */ /* 0x000e620000000a00 */
[----:B0-----:R-:W-:-:S04]  /*0100*/  IMAD.WIDE R10, R0, 0x4, R10 ;  /* 0x00000004000a7825 */ /* 0x001fc800078e020a */
[----:B--234-:R-:W-:-:S07]  /*0110*/  IMAD.WIDE R2, R0, 0x4, R2 ;  /* 0x0000000400027825 */ /* 0x01cfce00078e0202 */
.L_x_5:
[----:B------:R-:W-:Y:S02]  /*0120*/  HFMA2 R6, -RZ, RZ, 0, 0 ;  /* 0x00000000ff067431 */ /* 0x000fe400000001ff */
[----:B------:R-:W-:-:S05]  /*0130*/  IMAD.MOV.U32 R7, RZ, RZ, 0x1 ;  /* 0x00000001ff077424 */ /* 0x000fca00078e00ff */
[----:B------:R-:W2:Y:S01]  /*0140*/  ATOMG.E.CAS.STRONG.GPU PT, R4, [R10], R6, R7 ;  /* 0x000000060a0473a9 */ /* 0x000ea200001ee107 */
[----:B------:R-:W-:Y:S04]  /*0150*/  BSSY.RECONVERGENT B0, `(.L_x_0) ;  /* 0x0000013000007945 */ /* 0x000fe80003800200 */
[----:B------:R-:W-:Y:S01]  /*0160*/  BSSY.RELIABLE B1, `(.L_x_1) ;  /* 0x0000007000017945 */ /* 0x000fe20003800100 */
[----:B--2---:R-:W-:-:S13]  /*0170*/  ISETP.NE.AND P0, PT, R4, 0x1, PT ;  /* 0x000000010400780c */ /* 0x004fda0003f05270 */
[----:B------:R-:W-:Y:S05]  /*0180*/  @P0 BRA `(.L_x_2) ;  /* 0x0000000000100947 */ /* 0x000fea0003800000 */
[----:B-1----:R-:W2:Y:S02]  /*0190*/  LDG.E R4, desc[UR4][R2.64] ;  /* 0x0000000402047981 */ /* 0x002ea4000c1e1900 */
[----:B--2---:R-:W-:-:S13]  /*01a0*/  ISETP.NE.AND P0, PT, R4, RZ, PT ;  /* 0x000000ff0400720c */ /* 0x004fda0003f05270 */
[----:B------:R-:W-:Y:S05]  /*01b0*/  @!P0 BREAK.RELIABLE B1 ;  /* 0x0000000000018942 */ /* 0x000fea0003800100 */
[----:B------:R-:W-:Y:S05]  /*01c0*/  @!P0 BRA `(.L_x_3) ;  /* 0x00000000002c8947 */ /* 0x000fea0003800000 */
.L_x_2:
[----:B-1----:R-:W-:Y:S05]  /*01d0*/  BSYNC.RELIABLE B1 ;  /* 0x0000000000017941 */ /* 0x002fea0003800100 */
.L_x_1:
[----:B------:R-:W-:-:S04]  /*01e0*/  IMAD R7, R5, UR10, R0 ;  /* 0x0000000a05077c24 */ /* 0x000fc8000f8e0200 */
[----:B------:R-:W-:-:S05]  /*01f0*/  IMAD.WIDE R6, R7, 0x4, R8 ;  /* 0x0000000407067825 */ /* 0x000fca00078e0208 */
[----:B------:R-:W2:Y:S02]  /*0200*/  LDG.E R4, desc[UR4][R6.64] ;  /* 0x0000000406047981 */ /* 0x000ea4000c1e1900 */
[----:B--2---:R-:W-:-:S13]  /*0210*/  ISETP.GE.AND P0, PT, R4, 0x1, PT ;  /* 0x000000010400780c */ /* 0x004fda0003f06270 */
[----:B------:R-:W-:Y:S05]  /*0220*/  @!P0 BRA `(.L_x_3) ;  /* 0x0000000000148947 */ /* 0x000fea0003800000 */
[----:B------:R-:W-:-:S05]  /*0230*/  IADD3 R12, P0, PT, R5, UR6, RZ ;  /* 0x00000006050c7c10 */ /* 0x000fca000ff1e0ff */
[----:B------:R-:W-:-:S05]  /*0240*/  IMAD.X R13, RZ, RZ, UR7, P0 ;  /* 0x00000007ff0d7e24 */ /* 0x000fca00080e06ff */
[----:B------:R-:W2:Y:S02]  /*0250*/  LDG.E.U8 R12, desc[UR4][R12.64] ;  /* 0x000000040c0c7981 */ /* 0x000ea4000c1e1100 */
[----:B--2---:R-:W-:-:S13]  /*0260*/  ISETP.NE.AND P0, PT, R12, RZ, PT ;  /* 0x000000ff0c00720c */ /* 0x004fda0003f05270 */
[----:B------:R-:W-:Y:S05]  /*0270*/  @P0 BRA `(.L_x_4) ;  /* 0x0000000000140947 */ /* 0x000fea0003800000 */
.L_x_3:
[----:B------:R-:W-:Y:S05]  /*0280*/  BSYNC.RECONVERGENT B0 ;  /* 0x0000000000007941 */ /* 0x000fea0003800200 */
.L_x_0:
[----:B------:R-:W-:-:S04]  /*0290*/  IADD3 R5, PT, PT, R5, 0x1, RZ ;  /* 0x0000000105057810 */ /* 0x000fc80007ffe0ff */
[----:B------:R-:W-:-:S13]  /*02a0*/  ISETP.NE.AND P0, PT, R5, UR10, PT ;  /* 0x0000000a05007c0c */ /* 0x000fda000bf05270 */
[----:B------:R-:W-:Y:S05]  /*02b0*/  @P0 BRA `(.L_x_5) ;  /* 0xfffffffc00980947 */ /* 0x000fea000383ffff */
[----:B------:R-:W-:Y:S05]  /*02c0*/  EXIT ;  /* 0x000000000000794d */ /* 0x000fea0003800000 */
.L_x_4:
[----:B------:R-:W0:Y:S01]  /*02d0*/  LDCU.64 UR8, c[0x0][0x390] ;  /* 0x00007200ff0877ac */ /* 0x000e220008000a00 */
[----:B------:R-:W1:Y:S01]  /*02e0*/  LDC.64 R8, c[0x0][0x3a8] ;  /* 0x0000ea00ff087b82 */ /* 0x000e620000000a00 */
[----:B------:R-:W-:Y:S01]  /*02f0*/  IMAD.MOV.U32 R4, RZ, RZ, 0x1 ;  /* 0x00000001ff047424 */ /* 0x000fe200078e00ff */
[----:B------:R-:W-:-:S06]  /*0300*/  MOV R19, 0x1 ;  /* 0x0000000100137802 */ /* 0x000fcc0000000f00 */
[----:B------:R-:W2:Y:S01]  /*0310*/  LDC.64 R12, c[0x0][0x3b0] ;  /* 0x0000ec00ff0c7b82 */ /* 0x000ea20000000a00 */
[----:B0-----:R-:W-:-:S04]  /*0320*/  IADD3 R14, P0, PT, R0, UR8, RZ ;  /* 0x00000008000e7c10 */ /* 0x001fc8000ff1e0ff */
[C---:B------:R-:W-:Y:S01]  /*0330*/  LEA.HI.X.SX32 R15, R0.reuse, UR9, 0x1, P0 ;  /* 0x00000009000f7c11 */ /* 0x040fe200080f0eff */
[----:B-1----:R-:W-:-:S04]  /*0340*/  IMAD.WIDE R8, R0, 0x4, R8 ;  /* 0x0000000400087825 */ /* 0x002fc800078e0208 */
[----:B------:R-:W-:Y:S04]  /*0350*/  STG.E.U8 desc[UR4][R14.64], R4 ;  /* 0x000000040e007986 */ /* 0x000fe8000c101104 */
[----:B------:R-:W-:Y:S01]  /*0360*/  STG.E desc[UR4][R2.64], R19 ;  /* 0x0000001302007986 */ /* 0x000fe2000c101904 */
[----:B--2---:R-:W-:-:S03]  /*0370*/  IMAD.WIDE.U32 R10, R5, 0x4, R12 ;  /* 0x00000004050a7825 */ /* 0x004fc600078e000c */
[----:B------:R-:W-:Y:S04]  /*0380*/  STG.E desc[UR4][R8.64], R5 ;  /* 0x0000000508007986 */ /* 0x000fe8000c101904 */
[----:B------:R-:W2:Y:S04]  /*0390*/  LDG.E R7, desc[UR4][R6.64] ;  /* 0x0000000406077981 */ /* 0x000ea8000c1e1900 */
[----:B------:R-:W2:Y:S01]  /*03a0*/  LDG.E R10, desc[UR4][R10.64] ;  /* 0x000000040a0a7981 */ /* 0x000ea2000c1e1900 */
[----:B------:R-:W-:Y:S01]  /*03b0*/  IMAD.WIDE R12, R0, 0x4, R12 ;  /* 0x00000004000c7825 */ /* 0x000fe200078e020c */
[----:B--2---:R-:W-:-:S05]  /*03c0*/  VIMNMX R17, PT, PT, R10, R7, PT ;  /* 0x000000070a117248 */ /* 0x004fca0003fe0100 */
[----:B------:R-:W-:Y:S01]  /*03d0*/  STG.E desc[UR4][R12.64], R17 ;  /* 0x000000110c007986 */ /* 0x000fe2000c101904 */
[----:B------:R-:W-:Y:S05]  /*03e0*/  EXIT ;  /* 0x000000000000794d */ /* 0x000fea0003800000 */
.L_x_6:
[----:B------:R-:W-:-:S00]  /*03f0*/  BRA `(.L_x_6) ;  /* 0xfffffffc00fc7947 */ /* 0x000fc0000383ffff */
[----:B------:R-:W-:-:S00]  /*0400*/  NOP ;  /* 0x0000000000007918 */ /* 0x000fc00000000000 */
[----:B------:R-:W-:-:S00]  /*0410*/  NOP ;  /* 0x0000000000007918 */ /* 0x000fc00000000000 */
[----:B------:R-:W-:-:S00]  /*0420*/  NOP ;  /* 0x0000000000007918 */ /* 0x000fc00000000000 */
[----:B------:R-:W-:-:S00]  /*0430*/  NOP ;  /* 0x0000000000007918 */ /* 0x000fc00000000000 */
[----:B------:R-:W-:-:S00]  /*0440*/  NOP ;  /* 0x0000000000007918 */ /* 0x000fc00000000000 */
[----:B------:R-:W-:-:S00]  /*0450*/  NOP ;  /* 0x0000000000007918 */ /* 0x000fc00000000000 */
[----:B------:R-:W-:-:S00]  /*0460*/  NOP ;  /* 0x0000000000007918 */ /* 0x000fc00000000000 */
[----:B------:R-:W-:-:S00]  /*0470*/  NOP ;  /* 0x0000000000007918 */ /* 0x000fc00000000000 */
.L_x_31:


//--------------------- .text._Z10topDownBFSPiPbS0_S_iS_S_S_ --------------------------
	.section	.text._Z10topDownBFSPiPbS0_S_iS_S_S_,"ax",@progbits
	.align	128
        .global         _Z10topDownBFSPiPbS0_S_iS_S_S_
        .type           _Z10topDownBFSPiPbS0_S_iS_S_S_,@function
        .size           _Z10topDownBFSPiPbS0_S_iS_S_S_,(.L_x_32 - _Z10topDownBFSPiPbS0_S_iS_S_S_)
        .other          _Z10topDownBFSPiPbS0_S_iS_S_S_,@"STO_CUDA_ENTRY STV_DEFAULT"
_Z10topDownBFSPiPbS0_S_iS_S_S_:
.text._Z10topDownBFSPiPbS0_S_iS_S_S_:
        /* <DEDUP_REMOVED lines=9> */
[----:B------:R-:W0:Y:S01]  /*0090*/  LDCU.64 UR4, c[0x0][0x388] ;  /* 0x00007100ff0477ac */ /* 0x000e220008000a00 */
[----:B------:R-:W1:Y:S01]  /*00a0*/  LDC.64 R12, c[0x0][0x3b8] ;  /* 0x0000ee00ff0c7b82 */ /* 0x000e620000000a00 */
[C---:B------:R-:W-:Y:S01]  /*00b0*/  ISETP.GE.U32.AND P0, PT, R4.reuse, 0x4, PT ;  /* 0x000000040400780c */ /* 0x040fe20003f06070 */
[----:B------:R-:W-:Y:S01]  /*00c0*/  IMAD R24, R25, R4, RZ ;  /* 0x0000000419187224 */ /* 0x000fe200078e02ff */
[----:B------:R-:W2:Y:S01]  /*00d0*/  LDCU.64 UR14, c[0x0][0x358] ;  /* 0x00006b00ff0e77ac */ /* 0x000ea20008000a00 */
[----:B------:R-:W-:Y:S01]  /*00e0*/  LOP3.LUT R23, R4, 0x3, RZ, 0xc0, !PT ;  /* 0x0000000304177812 */ /* 0x000fe200078ec0ff */
[----:B------:R-:W-:-:S03]  /*00f0*/  IMAD.MOV.U32 R19, RZ, RZ, RZ ;  /* 0x000000ffff137224 */ /* 0x000fc600078e00ff */
[----:B------:R-:W3:Y:S01]  /*0100*/  LDC.64 R10, c[0x0][0x3b0] ;  /* 0x0000ec00ff0a7b82 */ /* 0x000ee20000000a00 */
[----:B0-----:R-:W-:-:S04]  /*0110*/  IADD3 R14, P1, PT, R25, UR4, RZ ;  /* 0x00000004190e7c10 */ /* 0x001fc8000ff3e0ff */
[C---:B------:R-:W-:Y:S01]  /*0120*/  LEA.HI.X.SX32 R15, R25.reuse, UR5, 0x1, P1 ;  /* 0x00000005190f7c11 */ /* 0x040fe200088f0eff */
[----:B-1----:R-:W-:-:S04]  /*0130*/  IMAD.WIDE R12, R25, 0x4, R12 ;  /* 0x00000004190c7825 */ /* 0x002fc800078e020c */
[----:B---3--:R-:W-:Y:S01]  /*0140*/  IMAD.WIDE R10, R25, 0x4, R10 ;  /* 0x00000004190a7825 */ /* 0x008fe200078e020a */
[----:B--2---:R-:W-:Y:S06]  /*0150*/  @!P0 BRA `(.L_x_7) ;  /* 0x0000000800a48947 */ /* 0x004fec0003800000 */
[----:B------:R-:W0:Y:S01]  /*0160*/  LDC.64 R2, c[0x0][0x380] ;  /* 0x0000e000ff027b82 */ /* 0x000e220000000a00 */
[----:B------:R-:W1:Y:S01]  /*0170*/  LDCU.128 UR4, c[0x0][0x390] ;  /* 0x00007200ff0477ac */ /* 0x000e620008000c00 */
[----:B------:R-:W-:Y:S01]  /*0180*/  LOP3.LUT R9, R4, 0x7ffffffc, RZ, 0xc0, !PT ;  /* 0x7ffffffc04097812 */ /* 0x000fe200078ec0ff */
[----:B------:R-:W-:Y:S01]  /*0190*/  IMAD.MOV.U32 R7, RZ, RZ, R24 ;  /* 0x000000ffff077224 */ /* 0x000fe200078e0018 */
[----:B------:R-:W2:Y:S02]  /*01a0*/  LDCU.64 UR8, c[0x0][0x3b0] ;  /* 0x00007600ff0877ac */ /* 0x000ea40008000a00 */
[----:B------:R-:W-:Y:S01]  /*01b0*/  IADD3 R6, PT, PT, -R9, RZ, RZ ;  /* 0x000000ff09067210 */ /* 0x000fe20007ffe1ff */
[----:B------:R-:W3:Y:S01]  /*01c0*/  LDCU.64 UR12, c[0x0][0x3a8] ;  /* 0x00007500ff0c77ac */ /* 0x000ee20008000a00 */
[----:B-1----:R-:W-:Y:S02]  /*01d0*/  UIADD3 UR10, UP0, UPT, UR4, 0x1, URZ ;  /* 0x00000001040a7890 */ /* 0x002fe4000ff1e0ff */
[----:B------:R-:W-:-:S02]  /*01e0*/  UIADD3 UR4, UP1, UPT, UR6, 0x8, URZ ;  /* 0x0000000806047890 */ /* 0x000fc4000ff3e0ff */
[----:B------:R-:W-:Y:S01]  /*01f0*/  UIADD3.X UR11, UPT, UPT, URZ, UR5, URZ, UP0, !UPT ;  /* 0x00000005ff0b7290 */ /* 0x000fe200087fe4ff */
[----:B0-----:R-:W-:Y:S01]  /*0200*/  IMAD.WIDE R2, R24, 0x4, R2 ;  /* 0x0000000418027825 */ /* 0x001fe200078e0202 */
[----:B------:R-:W-:Y:S02]  /*0210*/  UIADD3.X UR5, UPT, UPT, URZ, UR7, URZ, UP1, !UPT ;  /* 0x00000007ff057290 */ /* 0x000fe40008ffe4ff */
[----:B--2---:R-:W-:Y:S01]  /*0220*/  UIADD3 UR8, UP0, UPT, UR8, 0x8, URZ ;  /* 0x0000000808087890 */ /* 0x004fe2000ff1e0ff */
[----:B------:R-:W-:Y:S01]  /*0230*/  IMAD.U32 R5, RZ, RZ, UR10 ;  /* 0x0000000aff057e24 */ /* 0x000fe2000f8e00ff */
[----:B---3--:R-:W-:Y:S01]  /*0240*/  UIADD3 UR6, UP1, UPT, UR12, 0x8, URZ ;  /* 0x000000080c067890 */ /* 0x008fe2000ff3e0ff */
[----:B------:R-:W-:Y:S01]  /*0250*/  IADD3 R22, P0, PT, R2, 0xc, RZ ;  /* 0x0000000c02167810 */ /* 0x000fe20007f1e0ff */
[----:B------:R-:W-:Y:S01]  /*0260*/  UIADD3.X UR9, UPT, UPT, URZ, UR9, URZ, UP0, !UPT ;  /* 0x00000009ff097290 */ /* 0x000fe200087fe4ff */
[----:B------:R-:W-:Y:S01]  /*0270*/  MOV R2, UR4 ;  /* 0x0000000400027c02 */ /* 0x000fe20008000f00 */
[----:B------:R-:W-:Y:S01]  /*0280*/  UIADD3.X UR7, UPT, UPT, URZ, UR13, URZ, UP1, !UPT ;  /* 0x0000000dff077290 */ /* 0x000fe20008ffe4ff */
[----:B------:R-:W-:Y:S01]  /*0290*/  IMAD.U32 R4, RZ, RZ, UR8 ;  /* 0x00000008ff047e24 */ /* 0x000fe2000f8e00ff */
[----:B------:R-:W-:Y:S01]  /*02a0*/  MOV R20, UR5 ;  /* 0x0000000500147c02 */ /* 0x000fe20008000f00 */
[----:B------:R-:W-:-:S02]  /*02b0*/  IMAD.X R8, RZ, RZ, R3, P0 ;  /* 0x000000ffff087224 */ /* 0x000fc400000e0603 */
[----:B------:R-:W-:Y:S02]  /*02c0*/  IMAD.U32 R3, RZ, RZ, UR6 ;  /* 0x00000006ff037e24 */ /* 0x000fe4000f8e00ff */
[----:B------:R-:W-:Y:S02]  /*02d0*/  IMAD.U32 R0, RZ, RZ, UR11 ;  /* 0x0000000bff007e24 */ /* 0x000fe4000f8e00ff */
[----:B------:R-:W-:Y:S02]  /*02e0*/  IMAD.U32 R26, RZ, RZ, UR9 ;  /* 0x00000009ff1a7e24 */ /* 0x000fe4000f8e00ff */
[----:B------:R-:W-:-:S07]  /*02f0*/  IMAD.U32 R18, RZ, RZ, UR7 ;  /* 0x00000007ff127e24 */ /* 0x000fce000f8e00ff */
.L_x_24:
[----:B------:R-:W-:Y:S02]  /*0300*/  IMAD.MOV.U32 R16, RZ, RZ, RZ ;  /* 0x000000ffff107224 */ /* 0x000fe400078e00ff */
[----:B------:R-:W-:-:S05]  /*0310*/  IMAD.MOV.U32 R17, RZ, RZ, 0x1 ;  /* 0x00000001ff117424 */ /* 0x000fca00078e00ff */
[----:B------:R0:W2:Y:S01]  /*0320*/  ATOMG.E.CAS.STRONG.GPU PT, R16, [R12], R16, R17 ;  /* 0x000000100c1073a9 */ /* 0x0000a200001ee111 */
[----:B------:R-:W-:Y:S04]  /*0330*/  BSSY.RECONVERGENT B0, `(.L_x_8) ;  /* 0x0000024000007945 */ /* 0x000fe80003800200 */
[----:B------:R-:W-:Y:S01]  /*0340*/  BSSY.RELIABLE B1, `(.L_x_9) ;  /* 0x0000011000017945 */ /* 0x000fe20003800100 */
[----:B------:R-:W-:Y:S01]  /*0350*/  IMAD.MOV.U32 R19, RZ, RZ, R18 ;  /* 0x000000ffff137224 */ /* 0x000fe200078e0012 */
[----:B------:R-:W-:Y:S01]  /*0360*/  MOV R31, R8 ;  /* 0x00000008001f7202 */ /* 0x000fe20000000f00 */
[----:B------:R-:W-:Y:S01]  /*0370*/  IMAD.MOV.U32 R21, RZ, RZ, R20 ;  /* 0x000000ffff157224 */ /* 0x000fe200078e0014 */
[----:B------:R-:W-:Y:S01]  /*0380*/  MOV R20, R2 ;  /* 0x0000000200147202 */ /* 0x000fe20000000f00 */
[----:B------:R-:W-:-:S02]  /*0390*/  IMAD.MOV.U32 R30, RZ, RZ, R22 ;  /* 0x000000ffff1e7224 */ /* 0x000fc400078e0016 */
[----:B------:R-:W-:Y:S02]  /*03a0*/  IMAD.MOV.U32 R28, RZ, RZ, R5 ;  /* 0x000000ffff1c7224 */ /* 0x000fe400078e0005 */
[----:B------:R-:W-:Y:S02]  /*03b0*/  IMAD.MOV.U32 R29, RZ, RZ, R0 ;  /* 0x000000ffff1d7224 */ /* 0x000fe400078e0000 */
[----:B------:R-:W-:Y:S01]  /*03c0*/  IMAD.MOV.U32 R18, RZ, RZ, R3 ;  /* 0x000000ffff127224 */ /* 0x000fe200078e0003 */
[----:B0-----:R-:W-:Y:S02]  /*03d0*/  MOV R17, R26 ;  /* 0x0000001a00117202 */ /* 0x001fe40000000f00 */
[----:B--2---:R-:W-:Y:S01]  /*03e0*/  ISETP.NE.AND P0, PT, R16, 0x1, PT ;  /* 0x000000011000780c */ /* 0x004fe20003f05270 */
[----:B------:R-:W-:-:S12]  /*03f0*/  IMAD.MOV.U32 R16, RZ, RZ, R4 ;  /* 0x000000ffff107224 */ /* 0x000fd800078e0004 */
[----:B------:R-:W-:Y:S05]  /*0400*/  @P0 BRA `(.L_x_10) ;  /* 0x0000000000100947 */ /* 0x000fea0003800000 */
[----:B------:R-:W2:Y:S02]  /*0410*/  LDG.E.U8 R0, desc[UR14][R14.64] ;  /* 0x0000000e0e007981 */ /* 0x000ea4000c1e1100 */
[----:B--2---:R-:W-:-:S13]  /*0420*/  ISETP.NE.AND P0, PT, R0, RZ, PT ;  /* 0x000000ff0000720c */ /* 0x004fda0003f05270 */
[----:B------:R-:W-:Y:S05]  /*0430*/  @P0 BREAK.RELIABLE B1 ;  /* 0x0000000000010942 */ /* 0x000fea0003800100 */
[----:B------:R-:W-:Y:S05]  /*0440*/  @P0 BRA `(.L_x_11) ;  /* 0x0000000000480947 */ /* 0x000fea0003800000 */
.L_x_10:
[----:B------:R-:W-:Y:S05]  /*0450*/  BSYNC.RELIABLE B1 ;  /* 0x0000000000017941 */ /* 0x000fea0003800100 */
.L_x_9:
[----:B------:R-:W0:Y:S02]  /*0460*/  LDC.64 R2, c[0x0][0x380] ;  /* 0x0000e000ff027b82 */ /* 0x000e240000000a00 */
[----:B0-----:R-:W-:-:S05]  /*0470*/  IMAD.WIDE R2, R7, 0x4, R2 ;  /* 0x0000000407027825 */ /* 0x001fca00078e0202 */
[----:B------:R-:W2:Y:S02]  /*0480*/  LDG.E R0, desc[UR14][R2.64] ;  /* 0x0000000e02007981 */ /* 0x000ea4000c1e1900 */
[----:B--2---:R-:W-:-:S13]  /*0490*/  ISETP.GE.AND P0, PT, R0, 0x1, PT ;  /* 0x000000010000780c */ /* 0x004fda0003f06270 */
[----:B------:R-:W-:Y:S05]  /*04a0*/  @!P0 BRA `(.L_x_11) ;  /* 0x0000000000308947 */ /* 0x000fea0003800000 */
[----:B------:R-:W2:Y:S02]  /*04b0*/  LDG.E R0, desc[UR14][R20.64+-0x8] ;  /* 0xfffff80e14007981 */ /* 0x000ea4000c1e1900 */
[----:B--2---:R-:W-:-:S13]  /*04c0*/  ISETP.NE.AND P0, PT, R0, RZ, PT ;  /* 0x000000ff0000720c */ /* 0x004fda0003f05270 */
[----:B------:R-:W-:Y:S05]  /*04d0*/  @P0 BRA `(.L_x_11) ;  /* 0x0000000000240947 */ /* 0x000fea0003800000 */
[----:B------:R-:W-:Y:S02]  /*04e0*/  IMAD.MOV.U32 R4, RZ, RZ, 0x1 ;  /* 0x00000001ff047424 */ /* 0x000fe400078e00ff */
[----:B------:R-:W-:-:S03]  /*04f0*/  IMAD.MOV.U32 R27, RZ, RZ, 0x1 ;  /* 0x00000001ff1b7424 */ /* 0x000fc600078e00ff */
[----:B------:R0:W-:Y:S04]  /*0500*/  STG.E.U8 desc[UR14][R28.64+-0x1], R4 ;  /* 0xffffff041c007986 */ /* 0x0001e8000c10110e */
[----:B------:R0:W-:Y:S04]  /*0510*/  STG.E desc[UR14][R20.64+-0x8], R27 ;  /* 0xfffff81b14007986 */ /* 0x0001e8000c10190e */
[----:B------:R0:W-:Y:S04]  /*0520*/  STG.E desc[UR14][R18.64+-0x8], R25 ;  /* 0xfffff81912007986 */ /* 0x0001e8000c10190e */
[----:B------:R-:W2:Y:S04]  /*0530*/  LDG.E R3, desc[UR14][R2.64] ;  /* 0x0000000e02037981 */ /* 0x000ea8000c1e1900 */
[----:B------:R-:W2:Y:S02]  /*0540*/  LDG.E R0, desc[UR14][R10.64] ;  /* 0x0000000e0a007981 */ /* 0x000ea4000c1e1900 */
[----:B--2---:R-:W-:-:S05]  /*0550*/  VIMNMX R5, PT, PT, R0, R3, PT ;  /* 0x0000000300057248 */ /* 0x004fca0003fe0100 */
[----:B------:R0:W-:Y:S02]  /*0560*/  STG.E desc[UR14][R16.64+-0x8], R5 ;  /* 0xfffff80510007986 */ /* 0x0001e4000c10190e */
.L_x_11:
[----:B------:R-:W-:Y:S05]  /*0570*/  BSYNC.RECONVERGENT B0 ;  /* 0x0000000000007941 */ /* 0x000fea0003800200 */
.L_x_8:
[----:B------:R-:W-:Y:S05]  /*0580*/  WARPSYNC.ALL ;  /* 0x0000000000007948 */ /* 0x000fea0003800000 */
[----:B------:R-:W-:Y:S02]  /*0590*/  HFMA2 R3, -RZ, RZ, 0, 5.9604644775390625e-08 ;  /* 0x00000001ff037431 */ /* 0x000fe400000001ff */
[----:B------:R-:W-:-:S06]  /*05a0*/  IMAD.MOV.U32 R2, RZ, RZ, RZ ;  /* 0x000000ffff027224 */ /* 0x000fcc00078e00ff */
[----:B------:R-:W2:Y:S01]  /*05b0*/  ATOMG.E.CAS.STRONG.GPU PT, R2, [R12], R2, R3 ;  /* 0x000000020c0273a9 */ /* 0x000ea200001ee103 */
[----:B------:R-:W-:Y:S04]  /*05c0*/  BSSY.RECONVERGENT B0, `(.L_x_12) ;  /* 0x0000018000007945 */ /* 0x000fe80003800200 */
[----:B------:R-:W-:Y:S01]  /*05d0*/  BSSY.RELIABLE B1, `(.L_x_13) ;  /* 0x0000007000017945 */ /* 0x000fe20003800100 */
[----:B--2---:R-:W-:-:S13]  /*05e0*/  ISETP.NE.AND P0, PT, R2, 0x1, PT ;  /* 0x000000010200780c */ /* 0x004fda0003f05270 */
[----:B------:R-:W-:Y:S05]  /*05f0*/  @P0 BRA `(.L_x_14) ;  /* 0x0000000000100947 */ /* 0x000fea0003800000 */
[----:B------:R-:W2:Y:S02]  /*0600*/  LDG.E.U8 R0, desc[UR14][R14.64] ;  /* 0x0000000e0e007981 */ /* 0x000ea4000c1e1100 */
[----:B--2---:R-:W-:-:S13]  /*0610*/  ISETP.NE.AND P0, PT, R0, RZ, PT ;  /* 0x000000ff0000720c */ /* 0x004fda0003f05270 */
[----:B------:R-:W-:Y:S05]  /*0620*/  @P0 BREAK.RELIABLE B1 ;  /* 0x0000000000010942 */ /* 0x000fea0003800100 */
[----:B------:R-:W-:Y:S05]  /*0630*/  @P0 BRA `(.L_x_15) ;  /* 0x0000000000400947 */ /* 0x000fea0003800000 */
.L_x_14:
[----:B------:R-:W-:Y:S05]  /*0640*/  BSYNC.RELIABLE B1 ;  /* 0x0000000000017941 */ /* 0x000fea0003800100 */
.L_x_13:
[----:B------:R-:W2:Y:S02]  /*0650*/  LDG.E R0, desc[UR14][R30.64+-0x8] ;  /* 0xfffff80e1e007981 */ /* 0x000ea4000c1e1900 */
[----:B--2---:R-:W-:-:S13]  /*0660*/  ISETP.GE.AND P0, PT, R0, 0x1, PT ;  /* 0x000000010000780c */ /* 0x004fda0003f06270 */
[----:B------:R-:W-:Y:S05]  /*0670*/  @!P0 BRA `(.L_x_15) ;  /* 0x0000000000308947 */ /* 0x000fea0003800000 */
[----:B------:R-:W2:Y:S02]  /*0680*/  LDG.E R0, desc[UR14][R20.64+-0x4] ;  /* 0xfffffc0e14007981 */ /* 0x000ea4000c1e1900 */
[----:B--2---:R-:W-:-:S13]  /*0690*/  ISETP.NE.AND P0, PT, R0, RZ, PT ;  /* 0x000000ff0000720c */ /* 0x004fda0003f05270 */
[----:B------:R-:W-:Y:S05]  /*06a0*/  @P0 BRA `(.L_x_15) ;  /* 0x0000000000240947 */ /* 0x000fea0003800000 */
[----:B------:R-:W-:Y:S02]  /*06b0*/  IMAD.MOV.U32 R2, RZ, RZ, 0x1 ;  /* 0x00000001ff027424 */ /* 0x000fe400078e00ff */
[----:B0-----:R-:W-:-:S03]  /*06c0*/  IMAD.MOV.U32 R5, RZ, RZ, 0x1 ;  /* 0x00000001ff057424 */ /* 0x001fc600078e00ff */
[----:B------:R1:W-:Y:S04]  /*06d0*/  STG.E.U8 desc[UR14][R28.64], R2 ;  /* 0x000000021c007986 */ /* 0x0003e8000c10110e */
[----:B------:R1:W-:Y:S04]  /*06e0*/  STG.E desc[UR14][R20.64+-0x4], R5 ;  /* 0xfffffc0514007986 */ /* 0x0003e8000c10190e */
[----:B------:R1:W-:Y:S04]  /*06f0*/  STG.E desc[UR14][R18.64+-0x4], R25 ;  /* 0xfffffc1912007986 */ /* 0x0003e8000c10190e */
[----:B------:R-:W2:Y:S04]  /*0700*/  LDG.E R0, desc[UR14][R10.64] ;  /* 0x0000000e0a007981 */ /* 0x000ea8000c1e1900 */
[----:B------:R-:W2:Y:S02]  /*0710*/  LDG.E R3, desc[UR14][R30.64+-0x8] ;  /* 0xfffff80e1e037981 */ /* 0x000ea4000c1e1900 */
[----:B--2---:R-:W-:-:S05]  /*0720*/  VIMNMX R3, PT, PT, R0, R3, PT ;  /* 0x0000000300037248 */ /* 0x004fca0003fe0100 */
[----:B------:R1:W-:Y:S02]  /*0730*/  STG.E desc[UR14][R16.64+-0x4], R3 ;  /* 0xfffffc0310007986 */ /* 0x0003e4000c10190e */
.L_x_15:
[----:B------:R-:W-:Y:S05]  /*0740*/  BSYNC.RECONVERGENT B0 ;  /* 0x0000000000007941 */ /* 0x000fea0003800200 */
.L_x_12:
[----:B------:R-:W-:Y:S05]  /*0750*/  WARPSYNC.ALL ;  /* 0x0000000000007948 */ /* 0x000fea0003800000 */
[----:B-1----:R-:W-:Y:S01]  /*0760*/  IMAD.MOV.U32 R2, RZ, RZ, RZ ;  /* 0x000000ffff027224 */ /* 0x002fe200078e00ff */
[----:B------:R-:W-:-:S05]  /*0770*/  MOV R3, 0x1 ;  /* 0x0000000100037802 */ /* 0x000fca0000000f00 */
        /* <DEDUP_REMOVED lines=9> */
.L_x_18:
[----:B------:R-:W-:Y:S05]  /*0810*/  BSYNC.RELIABLE B1 ;  /* 0x0000000000017941 */ /* 0x000fea0003800100 */
.L_x_17:
        /* <DEDUP_REMOVED lines=15> */
.L_x_19:
[----:B------:R-:W-:Y:S05]  /*0910*/  BSYNC.RECONVERGENT B0 ;  /* 0x0000000000007941 */ /* 0x000fea0003800200 */
.L_x_16:
[----:B------:R-:W-:Y:S05]  /*0920*/  WARPSYNC.ALL ;  /* 0x0000000000007948 */ /* 0x000fea0003800000 */
[----:B-1----:R-:W-:Y:S02]  /*0930*/  HFMA2 R3, -RZ, RZ, 0, 5.9604644775390625e-08 ;  /* 0x00000001ff037431 */ /* 0x002fe400000001ff */
        /* <DEDUP_REMOVED lines=10> */
.L_x_22:
[----:B------:R-:W-:Y:S05]  /*09e0*/  BSYNC.RELIABLE B1 ;  /* 0x0000000000017941 */ /* 0x000fea0003800100 */
.L_x_21:
        /* <DEDUP_REMOVED lines=15> */
.L_x_23:
[----:B------:R-:W-:Y:S05]  /*0ae0*/  BSYNC.RECONVERGENT B0 ;  /* 0x0000000000007941 */ /* 0x000fea0003800200 */
.L_x_20:
[----:B------:R-:W-:Y:S05]  /*0af0*/  WARPSYNC.ALL ;  /* 0x0000000000007948 */ /* 0x000fea0003800000 */
[----:B------:R-:W-:Y:S01]  /*0b00*/  IADD3 R22, P0, PT, R30, 0x10, RZ ;  /* 0x000000101e167810 */ /* 0x000fe20007f1e0ff */
[----:B------:R-:W-:Y:S01]  /*0b10*/  VIADD R6, R6, 0x4 ;  /* 0x0000000406067836 */ /* 0x000fe20000000000 */
[----:B01----:R-:W-:Y:S01]  /*0b20*/  IADD3 R5, P1, PT, R28, 0x4, RZ ;  /* 0x000000041c057810 */ /* 0x003fe20007f3e0ff */
[----:B------:R-:W-:Y:S01]  /*0b30*/  VIADD R7, R7, 0x4 ;  /* 0x0000000407077836 */ /* 0x000fe20000000000 */
[----:B------:R-:W-:Y:S02]  /*0b40*/  IADD3.X R8, PT, PT, RZ, R31, RZ, P0, !PT ;  /* 0x0000001fff087210 */ /* 0x000fe400007fe4ff */
[----:B------:R-:W-:Y:S01]  /*0b50*/  ISETP.NE.AND P0, PT, R6, RZ, PT ;  /* 0x000000ff0600720c */ /* 0x000fe20003f05270 */
[----:B------:R-:W-:Y:S01]  /*0b60*/  IMAD.X R0, RZ, RZ, R29, P1 ;  /* 0x000000ffff007224 */ /* 0x000fe200008e061d */
[----:B------:R-:W-:-:S02]  /*0b70*/  IADD3 R4, P1, PT, R16, 0x10, RZ ;  /* 0x0000001010047810 */ /* 0x000fc40007f3e0ff */
[----:B------:R-:W-:Y:S02]  /*0b80*/  IADD3 R3, P2, PT, R18, 0x10, RZ ;  /* 0x0000001012037810 */ /* 0x000fe40007f5e0ff */
[----:B------:R-:W-:Y:S01]  /*0b90*/  IADD3 R2, P3, PT, R20, 0x10, RZ ;  /* 0x0000001014027810 */ /* 0x000fe20007f7e0ff */
[----:B------:R-:W-:Y:S02]  /*0ba0*/  IMAD.X R26, RZ, RZ, R17, P1 ;  /* 0x000000ffff1a7224 */ /* 0x000fe400008e0611 */
[----:B------:R-:W-:Y:S01]  /*0bb0*/  IMAD.X R18, RZ, RZ, R19, P2 ;  /* 0x000000ffff127224 */ /* 0x000fe200010e0613 */
[----:B------:R-:W-:-:S03]  /*0bc0*/  IADD3.X R20, PT, PT, RZ, R21, RZ, P3, !PT ;  /* 0x00000015ff147210 */ /* 0x000fc60001ffe4ff */
[----:B------:R-:W-:Y:S06]  /*0bd0*/  @P0 BRA `(.L_x_24) ;  /* 0xfffffff400c80947 */ /* 0x000fec000383ffff */
[----:B------:R-:W-:-:S07]  /*0be0*/  IMAD.MOV.U32 R19, RZ, RZ, R9 ;  /* 0x000000ffff137224 */ /* 0x000fce00078e0009 */
.L_x_7:
[----:B------:R-:W-:-:S13]  /*0bf0*/  ISETP.NE.AND P0, PT, R23, RZ, PT ;  /* 0x000000ff1700720c */ /* 0x000fda0003f05270 */
[----:B------:R-:W-:Y:S05]  /*0c00*/  @!P0 EXIT ;  /* 0x000000000000894d */ /* 0x000fea0003800000 */
[----:B------:R-:W0:Y:S01]  /*0c10*/  LDC.64 R8, c[0x0][0x3b0] ;  /* 0x0000ec00ff087b82 */ /* 0x000e220000000a00 */
[----:B------:R-:W1:Y:S01]  /*0c20*/  LDCU.64 UR4, c[0x0][0x390] ;  /* 0x00007200ff0477ac */ /* 0x000e620008000a00 */
[----:B------:R-:W-:Y:S01]  /*0c30*/  IADD3 R17, PT, PT, R24, R19, RZ ;  /* 0x0000001318117210 */ /* 0x000fe20007ffe0ff */
[----:B------:R-:W-:-:S05]  /*0c40*/  IMAD.MOV R23, RZ, RZ, -R23 ;  /* 0x000000ffff177224 */ /* 0x000fca00078e0a17 */
[----:B------:R-:W2:Y:S08]  /*0c50*/  LDC.64 R4, c[0x0][0x398] ;  /* 0x0000e600ff047b82 */ /* 0x000eb00000000a00 */
[----:B------:R-:W3:Y:S08]  /*0c60*/  LDC.64 R6, c[0x0][0x3a8] ;  /* 0x0000ea00ff067b82 */ /* 0x000ef00000000a00 */
[----:B------:R-:W4:Y:S01]  /*0c70*/  LDC.64 R2, c[0x0][0x380] ;  /* 0x0000e000ff027b82 */ /* 0x000f220000000a00 */
[----:B0-----:R-:W-:-:S04]  /*0c80*/  IMAD.WIDE.U32 R8, R19, 0x4, R8 ;  /* 0x0000000413087825 */ /* 0x001fc800078e0008 */
[----:B------:R-:W-:Y:S01]  /*0c90*/  IMAD.MOV.U32 R0, RZ, RZ, R8 ;  /* 0x000000ffff007224 */ /* 0x000fe200078e0008 */
[C---:B-1----:R-:W-:Y:S01]  /*0ca0*/  IADD3 R8, P0, PT, R19.reuse, UR4, RZ ;  /* 0x0000000413087c10 */ /* 0x042fe2000ff1e0ff */
[----:B--2---:R-:W-:-:S04]  /*0cb0*/  IMAD.WIDE.U32 R4, R19, 0x4, R4 ;  /* 0x0000000413047825 */ /* 0x004fc800078e0004 */
[----:B------:R-:W-:Y:S02]  /*0cc0*/  IMAD.MOV.U32 R18, RZ, RZ, R4 ;  /* 0x000000ffff127224 */ /* 0x000fe400078e0004 */
[----:B------:R-:W-:Y:S02]  /*0cd0*/  IMAD.X R27, RZ, RZ, UR5, P0 ;  /* 0x00000005ff1b7e24 */ /* 0x000fe400080e06ff */
[----:B---3--:R-:W-:Y:S01]  /*0ce0*/  IMAD.WIDE.U32 R6, R19, 0x4, R6 ;  /* 0x0000000413067825 */ /* 0x008fe200078e0006 */
[----:B------:R-:W-:-:S03]  /*0cf0*/  MOV R19, R5 ;  /* 0x0000000500137202 */ /* 0x000fc60000000f00 */
[----:B------:R-:W-:Y:S02]  /*0d00*/  IMAD.MOV.U32 R16, RZ, RZ, R6 ;  /* 0x000000ffff107224 */ /* 0x000fe400078e0006 */
[----:B------:R-:W-:-:S07]  /*0d10*/  IMAD.MOV.U32 R21, RZ, RZ, R7 ;  /* 0x000000ffff157224 */ /* 0x000fce00078e0007 */
.L_x_29:
[----:B------:R-:W-:Y:S02]  /*0d20*/  HFMA2 R6, -RZ, RZ, 0, 0 ;  /* 0x00000000ff067431 */ /* 0x000fe400000001ff */
[----:B------:R-:W-:-:S05]  /*0d30*/  IMAD.MOV.U32 R7, RZ, RZ, 0x1 ;  /* 0x00000001ff077424 */ /* 0x000fca00078e00ff */
[----:B------:R0:W2:Y:S01]  /*0d40*/  ATOMG.E.CAS.STRONG.GPU PT, R6, [R12], R6, R7 ;  /* 0x000000060c0673a9 */ /* 0x0000a200001ee107 */
[----:B------:R-:W-:Y:S04]  /*0d50*/  BSSY.RECONVERGENT B0, `(.L_x_25) ;  /* 0x0000021000007945 */ /* 0x000fe80003800200 */
[----:B------:R-:W-:Y:S01]  /*0d60*/  BSSY.RELIABLE B1, `(.L_x_26) ;  /* 0x000000a000017945 */ /* 0x000fe20003800100 */
[----:B----4-:R-:W-:-:S04]  /*0d70*/  IMAD.WIDE R4, R17, 0x4, R2 ;  /* 0x0000000411047825 */ /* 0x010fc800078e0202 */
[----:B0-----:R-:W-:Y:S01]  /*0d80*/  IMAD.MOV.U32 R7, RZ, RZ, R19 ;  /* 0x000000ffff077224 */ /* 0x001fe200078e0013 */
[----:B--2---:R-:W-:Y:S01]  /*0d90*/  ISETP.NE.AND P0, PT, R6, 0x1, PT ;  /* 0x000000010600780c */ /* 0x004fe20003f05270 */
[----:B------:R-:W-:-:S12]  /*0da0*/  IMAD.MOV.U32 R6, RZ, RZ, R18 ;  /* 0x000000ffff067224 */ /* 0x000fd800078e0012 */
[----:B------:R-:W-:Y:S05]  /*0db0*/  @P0 BRA `(.L_x_27) ;  /* 0x0000000000100947 */ /* 0x000fea0003800000 */
[----:B------:R-:W2:Y:S02]  /*0dc0*/  LDG.E.U8 R18, desc[UR14][R14.64] ;  /* 0x0000000e0e127981 */ /* 0x000ea4000c1e1100 */
[----:B--2---:R-:W-:-:S13]  /*0dd0*/  ISETP.NE.AND P0, PT, R18, RZ, PT ;  /* 0x000000ff1200720c */ /* 0x004fda0003f05270 */
[----:B------:R-:W-:Y:S05]  /*0de0*/  @P0 BREAK.RELIABLE B1 ;  /* 0x0000000000010942 */ /* 0x000fea0003800100 */
[----:B------:R-:W-:Y:S05]  /*0df0*/  @P0 BRA `(.L_x_28) ;  /* 0x0000000000580947 */ /* 0x000fea0003800000 */
.L_x_27:
[----:B------:R-:W-:Y:S05]  /*0e00*/  BSYNC.RELIABLE B1 ;  /* 0x0000000000017941 */ /* 0x000fea0003800100 */
.L_x_26:
[----:B------:R-:W2:Y:S02]  /*0e10*/  LDG.E R18, desc[UR14][R4.64] ;  /* 0x0000000e04127981 */ /* 0x000ea4000c1e1900 */
[----:B--2---:R-:W-:-:S13]  /*0e20*/  ISETP.GE.AND P0, PT, R18, 0x1, PT ;  /* 0x000000011200780c */ /* 0x004fda0003f06270 */
[----:B------:R-:W-:Y:S05]  /*0e30*/  @!P0 BRA `(.L_x_28) ;  /* 0x0000000000488947 */ /* 0x000fea0003800000 */
[----:B------:R-:W2:Y:S02]  /*0e40*/  LDG.E R18, desc[UR14][R6.64] ;  /* 0x0000000e06127981 */ /* 0x000ea4000c1e1900 */
[----:B--2---:R-:W-:-:S13]  /*0e50*/  ISETP.NE.AND P0, PT, R18, RZ, PT ;  /* 0x000000ff1200720c */ /* 0x004fda0003f05270 */
[----:B------:R-:W-:Y:S05]  /*0e60*/  @P0 BRA `(.L_x_28) ;  /* 0x00000000003c0947 */ /* 0x000fea0003800000 */
[----:B------:R-:W-:Y:S01]  /*0e70*/  MOV R22, 0x1 ;  /* 0x0000000100167802 */ /* 0x000fe20000000f00 */
[----:B------:R-:W-:Y:S01]  /*0e80*/  IMAD.MOV.U32 R18, RZ, RZ, R8 ;  /* 0x000000ffff127224 */ /* 0x000fe200078e0008 */
[----:B------:R-:W-:Y:S01]  /*0e90*/  MOV R19, R27 ;  /* 0x0000001b00137202 */ /* 0x000fe20000000f00 */
[----:B------:R-:W-:-:S04]  /*0ea0*/  IMAD.MOV.U32 R31, RZ, RZ, 0x1 ;  /* 0x00000001ff1f7424 */ /* 0x000fc800078e00ff */
[----:B------:R0:W-:Y:S04]  /*0eb0*/  STG.E.U8 desc[UR14][R18.64], R22 ;  /* 0x0000001612007986 */ /* 0x0001e8000c10110e */
[----:B------:R1:W-:Y:S01]  /*0ec0*/  STG.E desc[UR14][R6.64], R31 ;  /* 0x0000001f06007986 */ /* 0x0003e2000c10190e */
[----:B0-----:R-:W-:Y:S02]  /*0ed0*/  IMAD.MOV.U32 R18, RZ, RZ, R16 ;  /* 0x000000ffff127224 */ /* 0x001fe400078e0010 */
[----:B------:R-:W-:-:S05]  /*0ee0*/  IMAD.MOV.U32 R19, RZ, RZ, R21 ;  /* 0x000000ffff137224 */ /* 0x000fca00078e0015 */
[----:B------:R1:W-:Y:S04]  /*0ef0*/  STG.E desc[UR14][R18.64], R25 ;  /* 0x0000001912007986 */ /* 0x0003e8000c10190e */
[----:B------:R0:W2:Y:S04]  /*0f00*/  LDG.E R5, desc[UR14][R4.64] ;  /* 0x0000000e04057981 */ /* 0x0000a8000c1e1900 */
[----:B------:R-:W2:Y:S01]  /*0f10*/  LDG.E R20, desc[UR14][R10.64] ;  /* 0x0000000e0a147981 */ /* 0x000ea2000c1e1900 */
[----:B0-----:R-:W-:Y:S02]  /*0f20*/  MOV R4, R0 ;  /* 0x0000000000047202 */ /* 0x001fe40000000f00 */
[----:B--2---:R-:W-:Y:S01]  /*0f30*/  VIMNMX R29, PT, PT, R20, R5, PT ;  /* 0x00000005141d7248 */ /* 0x004fe20003fe0100 */
[----:B------:R-:W-:-:S05]  /*0f40*/  IMAD.MOV.U32 R5, RZ, RZ, R9 ;  /* 0x000000ffff057224 */ /* 0x000fca00078e0009 */
[----:B------:R1:W-:Y:S02]  /*0f50*/  STG.E desc[UR14][R4.64], R29 ;  /* 0x0000001d04007986 */ /* 0x0003e4000c10190e */
.L_x_28:
[----:B------:R-:W-:Y:S05]  /*0f60*/  BSYNC.RECONVERGENT B0 ;  /* 0x0000000000007941 */ /* 0x000fea0003800200 */
.L_x_25:
[----:B------:R-:W-:Y:S05]  /*0f70*/  WARPSYNC.ALL ;  /* 0x0000000000007948 */ /* 0x000fea0003800000 */
[----:B------:R-:W-:Y:S01]  /*0f80*/  VIADD R23, R23, 0x1 ;  /* 0x0000000117177836 */ /* 0x000fe20000000000 */
[----:B------:R-:W-:Y:S01]  /*0f90*/  IADD3 R0, P1, PT, R0, 0x4, RZ ;  /* 0x0000000400007810 */ /* 0x000fe20007f3e0ff */
[----:B------:R-:W-:Y:S01]  /*0fa0*/  VIADD R17, R17, 0x1 ;  /* 0x0000000111117836 */ /* 0x000fe20000000000 */
[----:B------:R-:W-:Y:S02]  /*0fb0*/  IADD3 R8, P3, PT, R8, 0x1, RZ ;  /* 0x0000000108087810 */ /* 0x000fe40007f7e0ff */
[----:B------:R-:W-:Y:S01]  /*0fc0*/  ISETP.NE.AND P0, PT, R23, RZ, PT ;  /* 0x000000ff1700720c */ /* 0x000fe20003f05270 */
[----:B------:R-:W-:Y:S01]  /*0fd0*/  IMAD.X R9, RZ, RZ, R9, P1 ;  /* 0x000000ffff097224 */ /* 0x000fe200008e0609 */
[----:B------:R-:W-:Y:S01]  /*0fe0*/  IADD3 R16, P2, PT, R16, 0x4, RZ ;  /* 0x0000000410107810 */ /* 0x000fe20007f5e0ff */
[----:B------:R-:W-:Y:S01]  /*0ff0*/  IMAD.X R27, RZ, RZ, R27, P3 ;  /* 0x000000ffff1b7224 */ /* 0x000fe200018e061b */
[----:B-1----:R-:W-:-:S02]  /*1000*/  IADD3 R18, P4, PT, R6, 0x4, RZ ;  /* 0x0000000406127810 */ /* 0x002fc40007f9e0ff */
[----:B------:R-:W-:Y:S02]  /*1010*/  IADD3.X R21, PT, PT, RZ, R21, RZ, P2, !PT ;  /* 0x00000015ff157210 */ /* 0x000fe400017fe4ff */
[----:B------:R-:W-:-:S05]  /*1020*/  IADD3.X R19, PT, PT, RZ, R7, RZ, P4, !PT ;  /* 0x00000007ff137210 */ /* 0x000fca00027fe4ff */
[----:B------:R-:W-:Y:S05]  /*1030*/  @P0 BRA `(.L_x_29) ;  /* 0xfffffffc00380947 */ /* 0x000fea000383ffff */
[----:B------:R-:W-:Y:S05]  /*1040*/  EXIT ;  /* 0x000000000000794d */ /* 0x000fea0003800000 */
.L_x_30:
        /* <DEDUP_REMOVED lines=11> */
.L_x_32:


//--------------------- .nv.shared.reserved.0     --------------------------
	.section	.nv.shared.reserved.0,"aw",@nobits
	.weak		__nv_reservedSMEM_offset_0_alias
	.size		__nv_reservedSMEM_offset_0_alias, 0, 64
	.other		__nv_reservedSMEM_offset_0_alias,@"STO_CUDA_RESERVED_SHARED STV_DEFAULT"
__nv_reservedSMEM_offset_0_alias:
	.zero		0
	.zero		64


//--------------------- .nv.constant0._Z11bottomUpBFSPiPbS0_S_iS_S_S_ --------------------------
	.section	.nv.constant0._Z11bottomUpBFSPiPbS0_S_iS_S_S_,"a",@progbits
	.sectionflags	@""
	.align	4
.nv.constant0._Z11bottomUpBFSPiPbS0_S_iS_S_S_:
	.zero		960


//--------------------- .nv.constant0._Z10topDownBFSPiPbS0_S_iS_S_S_ --------------------------
	.section	.nv.constant0._Z10topDownBFSPiPbS0_S_iS_S_S_,"a",@progbits
	.sectionflags	@""
	.align	4
.nv.constant0._Z10topDownBFSPiPbS0_S_iS_S_S_:
	.zero		960


//--------------------- SYMBOLS --------------------------

	.type		.nv.reservedSmem.offset0,@object
	.size		.nv.reservedSmem.offset0,0x4
